//
// Generated by NVIDIA NVVM Compiler
//
// Compiler Build ID: CL-36424714
// Cuda compilation tools, release 13.0, V13.0.88
// Based on NVVM 20.0.0
//

.version 9.0
.target sm_100
.address_size 64

	// .globl	_Z19convolution1D_naivePfS_S_ii

.visible .entry _Z19convolution1D_naivePfS_S_ii(
	.param .u64 .ptr .align 1 _Z19convolution1D_naivePfS_S_ii_param_0,
	.param .u64 .ptr .align 1 _Z19convolution1D_naivePfS_S_ii_param_1,
	.param .u64 .ptr .align 1 _Z19convolution1D_naivePfS_S_ii_param_2,
	.param .u32 _Z19convolution1D_naivePfS_S_ii_param_3,
	.param .u32 _Z19convolution1D_naivePfS_S_ii_param_4
)
{
	.reg .pred 	%p<56>;
	.reg .b32 	%r<41>;
	.reg .b32 	%f<113>;
	.reg .b64 	%rd<47>;

	ld.param.u64 	%rd7, [_Z19convolution1D_naivePfS_S_ii_param_0];
	ld.param.u64 	%rd8, [_Z19convolution1D_naivePfS_S_ii_param_1];
	ld.param.u64 	%rd6, [_Z19convolution1D_naivePfS_S_ii_param_2];
	ld.param.u32 	%r28, [_Z19convolution1D_naivePfS_S_ii_param_3];
	ld.param.u32 	%r29, [_Z19convolution1D_naivePfS_S_ii_param_4];
	cvta.to.global.u64 	%rd1, %rd8;
	cvta.to.global.u64 	%rd2, %rd7;
	mov.u32 	%r30, %ctaid.x;
	mov.u32 	%r31, %ntid.x;
	mov.u32 	%r32, %tid.x;
	mad.lo.s32 	%r1, %r30, %r31, %r32;
	setp.ge.s32 	%p1, %r1, %r28;
	@%p1 bra 	$L__BB0_44;
	setp.lt.s32 	%p2, %r29, 1;
	mov.f32 	%f112, 0f00000000;
	@%p2 bra 	$L__BB0_43;
	shr.u32 	%r34, %r29, 1;
	sub.s32 	%r2, %r1, %r34;
	and.b32  	%r3, %r29, 7;
	setp.lt.u32 	%p3, %r29, 8;
	mov.f32 	%f112, 0f00000000;
	mov.b32 	%r39, 0;
	@%p3 bra 	$L__BB0_21;
	and.b32  	%r39, %r29, 2147483640;
	mov.f32 	%f112, 0f00000000;
	mov.b32 	%r37, 0;
$L__BB0_4:
	.pragma "nounroll";
	add.s32 	%r6, %r2, %r37;
	setp.lt.s32 	%p4, %r6, 0;
	setp.ge.s32 	%p5, %r6, %r28;
	mov.f32 	%f91, 0f00000000;
	or.pred  	%p6, %p4, %p5;
	@%p6 bra 	$L__BB0_6;
	mul.wide.u32 	%rd9, %r6, 4;
	add.s64 	%rd10, %rd2, %rd9;
	ld.global.f32 	%f91, [%rd10];
$L__BB0_6:
	mul.wide.u32 	%rd11, %r37, 4;
	add.s64 	%rd3, %rd1, %rd11;
	ld.global.f32 	%f60, [%rd3];
	fma.rn.f32 	%f4, %f91, %f60, %f112;
	add.s32 	%r7, %r6, 1;
	setp.lt.s32 	%p7, %r7, 0;
	setp.ge.s32 	%p8, %r7, %r28;
	mov.f32 	%f92, 0f00000000;
	or.pred  	%p9, %p7, %p8;
	@%p9 bra 	$L__BB0_8;
	mul.wide.u32 	%rd12, %r7, 4;
	add.s64 	%rd13, %rd2, %rd12;
	ld.global.f32 	%f92, [%rd13];
$L__BB0_8:
	ld.global.f32 	%f62, [%rd3+4];
	fma.rn.f32 	%f7, %f92, %f62, %f4;
	add.s32 	%r8, %r6, 2;
	setp.lt.s32 	%p10, %r8, 0;
	setp.ge.s32 	%p11, %r8, %r28;
	mov.f32 	%f93, 0f00000000;
	or.pred  	%p12, %p10, %p11;
	@%p12 bra 	$L__BB0_10;
	mul.wide.u32 	%rd14, %r8, 4;
	add.s64 	%rd15, %rd2, %rd14;
	ld.global.f32 	%f93, [%rd15];
$L__BB0_10:
	ld.global.f32 	%f64, [%rd3+8];
	fma.rn.f32 	%f10, %f93, %f64, %f7;
	add.s32 	%r9, %r6, 3;
	setp.lt.s32 	%p13, %r9, 0;
	setp.ge.s32 	%p14, %r9, %r28;
	mov.f32 	%f94, 0f00000000;
	or.pred  	%p15, %p13, %p14;
	@%p15 bra 	$L__BB0_12;
	mul.wide.u32 	%rd16, %r9, 4;
	add.s64 	%rd17, %rd2, %rd16;
	ld.global.f32 	%f94, [%rd17];
$L__BB0_12:
	ld.global.f32 	%f66, [%rd3+12];
	fma.rn.f32 	%f13, %f94, %f66, %f10;
	add.s32 	%r10, %r6, 4;
	setp.lt.s32 	%p16, %r10, 0;
	setp.ge.s32 	%p17, %r10, %r28;
	mov.f32 	%f95, 0f00000000;
	or.pred  	%p18, %p16, %p17;
	@%p18 bra 	$L__BB0_14;
	mul.wide.u32 	%rd18, %r10, 4;
	add.s64 	%rd19, %rd2, %rd18;
	ld.global.f32 	%f95, [%rd19];
$L__BB0_14:
	ld.global.f32 	%f68, [%rd3+16];
	fma.rn.f32 	%f16, %f95, %f68, %f13;
	add.s32 	%r11, %r6, 5;
	setp.lt.s32 	%p19, %r11, 0;
	setp.ge.s32 	%p20, %r11, %r28;
	mov.f32 	%f96, 0f00000000;
	or.pred  	%p21, %p19, %p20;
	@%p21 bra 	$L__BB0_16;
	mul.wide.u32 	%rd20, %r11, 4;
	add.s64 	%rd21, %rd2, %rd20;
	ld.global.f32 	%f96, [%rd21];
$L__BB0_16:
	ld.global.f32 	%f70, [%rd3+20];
	fma.rn.f32 	%f19, %f96, %f70, %f16;
	add.s32 	%r12, %r6, 6;
	setp.lt.s32 	%p22, %r12, 0;
	setp.ge.s32 	%p23, %r12, %r28;
	mov.f32 	%f97, 0f00000000;
	or.pred  	%p24, %p22, %p23;
	@%p24 bra 	$L__BB0_18;
	mul.wide.u32 	%rd22, %r12, 4;
	add.s64 	%rd23, %rd2, %rd22;
	ld.global.f32 	%f97, [%rd23];
$L__BB0_18:
	ld.global.f32 	%f72, [%rd3+24];
	fma.rn.f32 	%f22, %f97, %f72, %f19;
	add.s32 	%r13, %r6, 7;
	setp.lt.s32 	%p25, %r13, 0;
	setp.ge.s32 	%p26, %r13, %r28;
	mov.f32 	%f98, 0f00000000;
	or.pred  	%p27, %p25, %p26;
	@%p27 bra 	$L__BB0_20;
	mul.wide.u32 	%rd24, %r13, 4;
	add.s64 	%rd25, %rd2, %rd24;
	ld.global.f32 	%f98, [%rd25];
$L__BB0_20:
	ld.global.f32 	%f73, [%rd3+28];
	fma.rn.f32 	%f112, %f98, %f73, %f22;
	add.s32 	%r37, %r37, 8;
	setp.ne.s32 	%p28, %r37, %r39;
	@%p28 bra 	$L__BB0_4;
$L__BB0_21:
	setp.eq.s32 	%p29, %r3, 0;
	@%p29 bra 	$L__BB0_43;
	and.b32  	%r16, %r29, 3;
	setp.lt.u32 	%p30, %r3, 4;
	@%p30 bra 	$L__BB0_32;
	add.s32 	%r17, %r2, %r39;
	setp.lt.s32 	%p31, %r17, 0;
	setp.ge.s32 	%p32, %r17, %r28;
	mov.f32 	%f101, 0f00000000;
	or.pred  	%p33, %p31, %p32;
	@%p33 bra 	$L__BB0_25;
	mul.wide.u32 	%rd26, %r17, 4;
	add.s64 	%rd27, %rd2, %rd26;
	ld.global.f32 	%f101, [%rd27];
$L__BB0_25:
	mul.wide.u32 	%rd28, %r39, 4;
	add.s64 	%rd4, %rd1, %rd28;
	ld.global.f32 	%f77, [%rd4];
	fma.rn.f32 	%f30, %f101, %f77, %f112;
	add.s32 	%r18, %r17, 1;
	setp.lt.s32 	%p34, %r18, 0;
	setp.ge.s32 	%p35, %r18, %r28;
	mov.f32 	%f102, 0f00000000;
	or.pred  	%p36, %p34, %p35;
	@%p36 bra 	$L__BB0_27;
	mul.wide.u32 	%rd29, %r18, 4;
	add.s64 	%rd30, %rd2, %rd29;
	ld.global.f32 	%f102, [%rd30];
$L__BB0_27:
	ld.global.f32 	%f79, [%rd4+4];
	fma.rn.f32 	%f33, %f102, %f79, %f30;
	add.s32 	%r19, %r17, 2;
	setp.lt.s32 	%p37, %r19, 0;
	setp.ge.s32 	%p38, %r19, %r28;
	mov.f32 	%f103, 0f00000000;
	or.pred  	%p39, %p37, %p38;
	@%p39 bra 	$L__BB0_29;
	mul.wide.u32 	%rd31, %r19, 4;
	add.s64 	%rd32, %rd2, %rd31;
	ld.global.f32 	%f103, [%rd32];
$L__BB0_29:
	ld.global.f32 	%f81, [%rd4+8];
	fma.rn.f32 	%f36, %f103, %f81, %f33;
	add.s32 	%r20, %r17, 3;
	setp.lt.s32 	%p40, %r20, 0;
	setp.ge.s32 	%p41, %r20, %r28;
	mov.f32 	%f104, 0f00000000;
	or.pred  	%p42, %p40, %p41;
	@%p42 bra 	$L__BB0_31;
	mul.wide.u32 	%rd33, %r20, 4;
	add.s64 	%rd34, %rd2, %rd33;
	ld.global.f32 	%f104, [%rd34];
$L__BB0_31:
	ld.global.f32 	%f82, [%rd4+12];
	fma.rn.f32 	%f112, %f104, %f82, %f36;
	add.s32 	%r39, %r39, 4;
$L__BB0_32:
	setp.eq.s32 	%p43, %r16, 0;
	@%p43 bra 	$L__BB0_43;
	setp.eq.s32 	%p44, %r16, 1;
	@%p44 bra 	$L__BB0_39;
	add.s32 	%r23, %r2, %r39;
	setp.lt.s32 	%p45, %r23, 0;
	setp.ge.s32 	%p46, %r23, %r28;
	mov.f32 	%f107, 0f00000000;
	or.pred  	%p47, %p45, %p46;
	@%p47 bra 	$L__BB0_36;
	mul.wide.u32 	%rd35, %r23, 4;
	add.s64 	%rd36, %rd2, %rd35;
	ld.global.f32 	%f107, [%rd36];
$L__BB0_36:
	mul.wide.u32 	%rd37, %r39, 4;
	add.s64 	%rd5, %rd1, %rd37;
	ld.global.f32 	%f86, [%rd5];
	fma.rn.f32 	%f44, %f107, %f86, %f112;
	add.s32 	%r24, %r23, 1;
	setp.lt.s32 	%p48, %r24, 0;
	setp.ge.s32 	%p49, %r24, %r28;
	mov.f32 	%f108, 0f00000000;
	or.pred  	%p50, %p48, %p49;
	@%p50 bra 	$L__BB0_38;
	mul.wide.u32 	%rd38, %r24, 4;
	add.s64 	%rd39, %rd2, %rd38;
	ld.global.f32 	%f108, [%rd39];
$L__BB0_38:
	ld.global.f32 	%f87, [%rd5+4];
	fma.rn.f32 	%f112, %f108, %f87, %f44;
	add.s32 	%r39, %r39, 2;
$L__BB0_39:
	and.b32  	%r36, %r29, 1;
	setp.eq.b32 	%p51, %r36, 1;
	not.pred 	%p52, %p51;
	@%p52 bra 	$L__BB0_43;
	add.s32 	%r27, %r2, %r39;
	setp.lt.s32 	%p53, %r27, 0;
	setp.ge.s32 	%p54, %r27, %r28;
	mov.f32 	%f111, 0f00000000;
	or.pred  	%p55, %p53, %p54;
	@%p55 bra 	$L__BB0_42;
	mul.wide.u32 	%rd40, %r27, 4;
	add.s64 	%rd41, %rd2, %rd40;
	ld.global.f32 	%f111, [%rd41];
$L__BB0_42:
	mul.wide.u32 	%rd42, %r39, 4;
	add.s64 	%rd43, %rd1, %rd42;
	ld.global.f32 	%f89, [%rd43];
	fma.rn.f32 	%f112, %f111, %f89, %f112;
$L__BB0_43:
	cvta.to.global.u64 	%rd44, %rd6;
	mul.wide.s32 	%rd45, %r1, 4;
	add.s64 	%rd46, %rd44, %rd45;
	st.global.f32 	[%rd46], %f112;
$L__BB0_44:
	ret;

}


// ===== COMPILED SASS (sm_100) =====

	.target	sm_100

	.elftype	@"ET_EXEC"


//--------------------- .note.nv.tkinfo           --------------------------
	.section	.note.nv.tkinfo,"",@"SHT_NOTE"
	.sectionflags	@"SHF_NOTE_NV_TKINFO"
	.tkinfo
        /*0018*/ 	.word	0x00000002
        /*0030*/ 	.string	""
        /*0030*/ 	.string	"ptxas"
        /*0030*/ 	.string	"Cuda compilation tools, release 13.0, V13.0.88"
        /*0030*/ 	.string	"Build cuda_13.0.r13.0/compiler.36424714_0"
        /*0030*/ 	.string	"-arch sm_100 -m 64 "



//--------------------- .note.nv.cuinfo           --------------------------
	.section	.note.nv.cuinfo,"",@"SHT_NOTE"
	.sectionflags	@"SHF_NOTE_NV_CUINFO"
        /*0018*/ 	.short	0x0002
        /*001a*/ 	.short	0x0064
        /*001c*/ 	.short	0x0082
	.zero		2


//--------------------- .nv.info                  --------------------------
	.section	.nv.info,"",@"SHT_CUDA_INFO"
	.align	4


	//----- nvinfo : EIATTR_REGCOUNT
	.align		4
        /*0000*/ 	.byte	0x04, 0x2f
        /*0002*/ 	.short	(.L_1 - .L_0)
	.align		4
.L_0:
        /*0004*/ 	.word	index@(_Z19convolution1D_naivePfS_S_ii)
        /*0008*/ 	.word	0x00000020


	//----- nvinfo : EIATTR_FRAME_SIZE
	.align		4
.L_1:
        /*000c*/ 	.byte	0x04, 0x11
        /*000e*/ 	.short	(.L_3 - .L_2)
	.align		4
.L_2:
        /*0010*/ 	.word	index@(_Z19convolution1D_naivePfS_S_ii)
        /*0014*/ 	.word	0x00000000


	//----- nvinfo : EIATTR_MIN_STACK_SIZE
	.align		4
.L_3:
        /*0018*/ 	.byte	0x04, 0x12
        /*001a*/ 	.short	(.L_5 - .L_4)
	.align		4
.L_4:
        /*001c*/ 	.word	index@(_Z19convolution1D_naivePfS_S_ii)
        /*0020*/ 	.word	0x00000000
.L_5:


//--------------------- .nv.compat                --------------------------
	.section	.nv.compat,"",@"SHT_CUDA_COMPAT_INFO"
	.align	4
        /*0000*/ 	.byte	0x02, 0x09, 0x00, 0x00, 0x02, 0x02, 0x01, 0x00, 0x02, 0x05, 0x05, 0x00, 0x03, 0x07, 0x01, 0x01
        /*0010*/ 	.byte	0x02, 0x03, 0x00, 0x00, 0x02, 0x06, 0x01, 0x00, 0x04, 0x0b, 0x08, 0x00, 0x09, 0x00, 0x00, 0x00
        /*0020*/ 	.byte	0x00, 0x00, 0x00, 0x00


//--------------------- .nv.info._Z19convolution1D_naivePfS_S_ii --------------------------
	.section	.nv.info._Z19convolution1D_naivePfS_S_ii,"",@"SHT_CUDA_INFO"
	.sectionflags	@""
	.align	4


	//----- nvinfo : EIATTR_CUDA_API_VERSION
	.align		4
        /*0000*/ 	.byte	0x04, 0x37
        /*0002*/ 	.short	(.L_7 - .L_6)
.L_6:
        /*0004*/ 	.word	0x00000082


	//----- nvinfo : EIATTR_KPARAM_INFO
	.align		4
.L_7:
        /*0008*/ 	.byte	0x04, 0x17
        /*000a*/ 	.short	(.L_9 - .L_8)
.L_8:
        /*000c*/ 	.word	0x00000000
        /*0010*/ 	.short	0x0004
        /*0012*/ 	.short	0x001c
        /*0014*/ 	.byte	0x00, 0xf0, 0x11, 0x00


	//----- nvinfo : EIATTR_KPARAM_INFO
	.align		4
.L_9:
        /*0018*/ 	.byte	0x04, 0x17
        /*001a*/ 	.short	(.L_11 - .L_10)
.L_10:
        /*001c*/ 	.word	0x00000000
        /*0020*/ 	.short	0x0003
        /*0022*/ 	.short	0x0018
        /*0024*/ 	.byte	0x00, 0xf0, 0x11, 0x00


	//----- nvinfo : EIATTR_KPARAM_INFO
	.align		4
.L_11:
        /*0028*/ 	.byte	0x04, 0x17
        /*002a*/ 	.short	(.L_13 - .L_12)
.L_12:
        /*002c*/ 	.word	0x00000000
        /*0030*/ 	.short	0x0002
        /*0032*/ 	.short	0x0010
        /*0034*/ 	.byte	0x00, 0xf5, 0x21, 0x00


	//----- nvinfo : EIATTR_KPARAM_INFO
	.align		4
.L_13:
        /*0038*/ 	.byte	0x04, 0x17
        /*003a*/ 	.short	(.L_15 - .L_14)
.L_14:
        /*003c*/ 	.word	0x00000000
        /*0040*/ 	.short	0x0001
        /*0042*/ 	.short	0x0008
        /*0044*/ 	.byte	0x00, 0xf5, 0x21, 0x00


	//----- nvinfo : EIATTR_KPARAM_INFO
	.align		4
.L_15:
        /*0048*/ 	.byte	0x04, 0x17
        /*004a*/ 	.short	(.L_17 - .L_16)
.L_16:
        /*004c*/ 	.word	0x00000000
        /*0050*/ 	.short	0x0000
        /*0052*/ 	.short	0x0000
        /*0054*/ 	.byte	0x00, 0xf5, 0x21, 0x00


	//----- nvinfo : EIATTR_SPARSE_MMA_MASK
	.align		4
.L_17:
        /*0058*/ 	.byte	0x03, 0x50
        /*005a*/ 	.short	0x0000


	//----- nvinfo : EIATTR_MAXREG_COUNT
	.align		4
        /*005c*/ 	.byte	0x03, 0x1b
        /*005e*/ 	.short	0x00ff


	//----- nvinfo : EIATTR_MERCURY_ISA_VERSION
	.align		4
        /*0060*/ 	.byte	0x03, 0x5f
        /*0062*/ 	.short	0x0101


	//----- nvinfo : EIATTR_VRC_CTA_INIT_COUNT
	.align		4
        /*0064*/ 	.byte	0x02, 0x4a
	.zero		1
	.zero		1


	//----- nvinfo : EIATTR_EXIT_INSTR_OFFSETS
	.align		4
        /*0068*/ 	.byte	0x04, 0x1c
        /*006a*/ 	.short	(.L_19 - .L_18)


	//   ....[0]....
.L_18:
        /*006c*/ 	.word	0x00000070


	//   ....[1]....
        /*0070*/ 	.word	0x00000bb0


	//----- nvinfo : EIATTR_CBANK_PARAM_SIZE
	.align		4
.L_19:
        /*0074*/ 	.byte	0x03, 0x19
        /*0076*/ 	.short	0x0020


	//----- nvinfo : EIATTR_PARAM_CBANK
	.align		4
        /*0078*/ 	.byte	0x04, 0x0a
        /*007a*/ 	.short	(.L_21 - .L_20)
	.align		4
.L_20:
        /*007c*/ 	.word	index@(.nv.constant0._Z19convolution1D_naivePfS_S_ii)
        /*0080*/ 	.short	0x0380
        /*0082*/ 	.short	0x0020


	//----- nvinfo : EIATTR_SW_WAR
	.align		4
.L_21:
        /*0084*/ 	.byte	0x04, 0x36
        /*0086*/ 	.short	(.L_23 - .L_22)
.L_22:
        /*0088*/ 	.word	0x00000008
.L_23:


//--------------------- .nv.callgraph             --------------------------
	.section	.nv.callgraph,"",@"SHT_CUDA_CALLGRAPH"
	.align	4
	.sectionentsize	8
	.align		4
        /*0000*/ 	.word	0x00000000
	.align		4
        /*0004*/ 	.word	0xffffffff
	.align		4
        /*0008*/ 	.word	0x00000000
	.align		4
        /*000c*/ 	.word	0xfffffffe
	.align		4
        /*0010*/ 	.word	0x00000000
	.align		4
        /*0014*/ 	.word	0xfffffffd
	.align		4
        /*0018*/ 	.word	0x00000000
	.align		4
        /*001c*/ 	.word	0xfffffffc


//--------------------- .text._Z19convolution1D_naivePfS_S_ii --------------------------
	.section	.text._Z19convolution1D_naivePfS_S_ii,"ax",@progbits
	.align	128
        .global         _Z19convolution1D_naivePfS_S_ii
        .type           _Z19convolution1D_naivePfS_S_ii,@function
        .size           _Z19convolution1D_naivePfS_S_ii,(.L_x_6 - _Z19convolution1D_naivePfS_S_ii)
        .other          _Z19convolution1D_naivePfS_S_ii,@"STO_CUDA_ENTRY STV_DEFAULT"
_Z19convolution1D_naivePfS_S_ii:
.text._Z19convolution1D_naivePfS_S_ii:
[----:B------:R-:W-:Y:S01]  /*0000*/  LDC R1, c[0x0][0x37c] ;  /* 0x0000df00ff017b82 */ /* 0x000fe20000000800 */
[----:B------:R-:W0:Y:S07]  /*0010*/  S2R R3, SR_TID.X ;  /* 0x0000000000037919 */ /* 0x000e2e0000002100 */
[----:B------:R-:W0:Y:S01]  /*0020*/  S2UR UR4, SR_CTAID.X ;  /* 0x00000000000479c3 */ /* 0x000e220000002500 */
[----:B------:R-:W1:Y:S07]  /*0030*/  LDCU UR5, c[0x0][0x398] ;  /* 0x00007300ff0577ac */ /* 0x000e6e0008000800 */
[----:B------:R-:W0:Y:S02]  /*0040*/  LDC R0, c[0x0][0x360] ;  /* 0x0000d800ff007b82 */ /* 0x000e240000000800 */
[----:B0-----:R-:W-:-:S05]  /*0050*/  IMAD R0, R0, UR4, R3 ;  /* 0x0000000400007c24 */ /* 0x001fca000f8e0203 */
[----:B-1----:R-:W-:-:S13]  /*0060*/  ISETP.GE.AND P0, PT, R0, UR5, PT ;  /* 0x0000000500007c0c */ /* 0x002fda000bf06270 */
[----:B------:R-:W-:Y:S05]  /*0070*/  @P0 EXIT ;  /* 0x000000000000094d */ /* 0x000fea0003800000 */
[----:B------:R-:W0:Y:S01]  /*0080*/  LDCU UR4, c[0x0][0x39c] ;  /* 0x00007380ff0477ac */ /* 0x000e220008000800 */
[----:B------:R-:W-:Y:S01]  /*0090*/  HFMA2 R5, -RZ, RZ, 0, 0 ;  /* 0x00000000ff057431 */ /* 0x000fe200000001ff */
[----:B------:R-:W1:Y:S01]  /*00a0*/  LDCU.64 UR8, c[0x0][0x358] ;  /* 0x00006b00ff0877ac */ /* 0x000e620008000a00 */
[----:B0-----:R-:W-:-:S09]  /*00b0*/  UISETP.GE.AND UP0, UPT, UR4, 0x1, UPT ;  /* 0x000000010400788c */ /* 0x001fd2000bf06270 */
[----:B-1----:R-:W-:Y:S05]  /*00c0*/  BRA.U !UP0, `(.L_x_0) ;  /* 0x0000000908ac7547 */ /* 0x002fea000b800000 */
[----:B------:R-:W-:Y:S01]  /*00d0*/  UISETP.GE.U32.AND UP0, UPT, UR4, 0x8, UPT ;  /* 0x000000080400788c */ /* 0x000fe2000bf06070 */
[----:B------:R-:W-:Y:S01]  /*00e0*/  IMAD.MOV.U32 R5, RZ, RZ, RZ ;  /* 0x000000ffff057224 */ /* 0x000fe200078e00ff */
[----:B------:R-:W-:Y:S01]  /*00f0*/  USHF.R.U32.HI UR6, URZ, 0x1, UR4 ;  /* 0x00000001ff067899 */ /* 0x000fe20008011604 */
[----:B------:R-:W-:Y:S01]  /*0100*/  MOV R3, RZ ;  /* 0x000000ff00037202 */ /* 0x000fe20000000f00 */
[----:B------:R-:W-:-:S04]  /*0110*/  ULOP3.LUT UR7, UR4, 0x7, URZ, 0xc0, !UPT ;  /* 0x0000000704077892 */ /* 0x000fc8000f8ec0ff */
[----:B------:R-:W-:Y:S01]  /*0120*/  VIADD R4, R0, -UR6 ;  /* 0x8000000600047c36 */ /* 0x000fe20008000000 */
[----:B------:R-:W-:Y:S01]  /*0130*/  UISETP.NE.AND UP1, UPT, UR7, URZ, UPT ;  /* 0x000000ff0700728c */ /* 0x000fe2000bf25270 */
[----:B------:R-:W-:Y:S10]  /*0140*/  BRA.U !UP0, `(.L_x_1) ;  /* 0x0000000508447547 */ /* 0x000ff4000b800000 */
[----:B------:R-:W0:Y:S01]  /*0150*/  LDC.64 R10, c[0x0][0x388] ;  /* 0x0000e200ff0a7b82 */ /* 0x000e220000000a00 */
[----:B------:R-:W-:Y:S01]  /*0160*/  ULOP3.LUT UR4, UR4, 0x7ffffff8, URZ, 0xc0, !UPT ;  /* 0x7ffffff804047892 */ /* 0x000fe2000f8ec0ff */
[----:B------:R-:W-:Y:S01]  /*0170*/  MOV R5, RZ ;  /* 0x000000ff00057202 */ /* 0x000fe20000000f00 */
[----:B------:R-:W-:Y:S01]  /*0180*/  IMAD.MOV.U32 R2, RZ, RZ, RZ ;  /* 0x000000ffff027224 */ /* 0x000fe200078e00ff */
[----:B------:R-:W1:Y:S03]  /*0190*/  LDCU UR5, c[0x0][0x398] ;  /* 0x00007300ff0577ac */ /* 0x000e660008000800 */
[----:B------:R-:W-:-:S07]  /*01a0*/  MOV R3, UR4 ;  /* 0x0000000400037c02 */ /* 0x000fce0008000f00 */
.L_x_2:
[----:B------:R-:W-:Y:S02]  /*01b0*/  IMAD.IADD R13, R4, 0x1, R2 ;  /* 0x00000001040d7824 */ /* 0x000fe400078e0202 */
[----:B------:R-:W-:Y:S02]  /*01c0*/  HFMA2 R24, -RZ, RZ, 0, 0 ;  /* 0x00000000ff187431 */ /* 0x000fe400000001ff */
[C---:B------:R-:W-:Y:S01]  /*01d0*/  VIADD R19, R13.reuse, 0x4 ;  /* 0x000000040d137836 */ /* 0x040fe20000000000 */
[C---:B------:R-:W-:Y:S01]  /*01e0*/  IADD3 R7, PT, PT, R13.reuse, 0x1, RZ ;  /* 0x000000010d077810 */ /* 0x040fe20007ffe0ff */
[C---:B------:R-:W-:Y:S01]  /*01f0*/  VIADD R25, R13.reuse, 0x2 ;  /* 0x000000020d197836 */ /* 0x040fe20000000000 */
[C---:B-1----:R-:W-:Y:S01]  /*0200*/  ISETP.GE.AND P0, PT, R13.reuse, UR5, PT ;  /* 0x000000050d007c0c */ /* 0x042fe2000bf06270 */
[----:B------:R-:W-:Y:S01]  /*0210*/  VIADD R8, R13, 0x6 ;  /* 0x000000060d087836 */ /* 0x000fe20000000000 */
[----:B------:R-:W-:Y:S02]  /*0220*/  ISETP.GE.AND P1, PT, R7, UR5, PT ;  /* 0x0000000507007c0c */ /* 0x000fe4000bf26270 */
[----:B------:R-:W-:-:S02]  /*0230*/  ISETP.LT.OR P0, PT, R13, RZ, P0 ;  /* 0x000000ff0d00720c */ /* 0x000fc40000701670 */
[----:B------:R-:W-:Y:S02]  /*0240*/  ISETP.LT.OR P1, PT, R7, RZ, P1 ;  /* 0x000000ff0700720c */ /* 0x000fe40000f21670 */
[----:B------:R-:W-:Y:S02]  /*0250*/  IADD3 R15, PT, PT, R13, 0x3, RZ ;  /* 0x000000030d0f7810 */ /* 0x000fe40007ffe0ff */
[----:B------:R-:W-:Y:S02]  /*0260*/  ISETP.GE.AND P4, PT, R19, UR5, PT ;  /* 0x0000000513007c0c */ /* 0x000fe4000bf86270 */
[----:B------:R-:W-:Y:S02]  /*0270*/  ISETP.GE.AND P3, PT, R15, UR5, PT ;  /* 0x000000050f007c0c */ /* 0x000fe4000bf66270 */
[----:B------:R-:W-:Y:S02]  /*0280*/  ISETP.LT.OR P4, PT, R19, RZ, P4 ;  /* 0x000000ff1300720c */ /* 0x000fe40002781670 */
[----:B------:R-:W-:Y:S01]  /*0290*/  ISETP.LT.OR P3, PT, R15, RZ, P3 ;  /* 0x000000ff0f00720c */ /* 0x000fe20001f61670 */
[----:B------:R-:W1:Y:S01]  /*02a0*/  @!P0 LDC.64 R20, c[0x0][0x380] ;  /* 0x0000e000ff148b82 */ /* 0x000e620000000a00 */
[----:B------:R-:W-:-:S02]  /*02b0*/  ISETP.GE.AND P2, PT, R25, UR5, PT ;  /* 0x0000000519007c0c */ /* 0x000fc4000bf46270 */
[----:B------:R-:W-:Y:S02]  /*02c0*/  IADD3 R9, PT, PT, R13, 0x5, RZ ;  /* 0x000000050d097810 */ /* 0x000fe40007ffe0ff */
[----:B------:R-:W-:Y:S02]  /*02d0*/  ISETP.LT.OR P2, PT, R25, RZ, P2 ;  /* 0x000000ff1900720c */ /* 0x000fe40001741670 */
[C---:B------:R-:W-:Y:S01]  /*02e0*/  ISETP.GE.AND P5, PT, R9.reuse, UR5, PT ;  /* 0x0000000509007c0c */ /* 0x040fe2000bfa6270 */
[----:B------:R-:W2:Y:S01]  /*02f0*/  @!P1 LDC.64 R26, c[0x0][0x380] ;  /* 0x0000e000ff1a9b82 */ /* 0x000ea20000000a00 */
[----:B------:R-:W-:Y:S02]  /*0300*/  ISETP.GE.AND P6, PT, R8, UR5, PT ;  /* 0x0000000508007c0c */ /* 0x000fe4000bfc6270 */
[----:B------:R-:W-:-:S05]  /*0310*/  ISETP.LT.OR P5, PT, R9, RZ, P5 ;  /* 0x000000ff0900720c */ /* 0x000fca0002fa1670 */
[----:B------:R-:W3:Y:S08]  /*0320*/  @!P3 LDC.64 R22, c[0x0][0x380] ;  /* 0x0000e000ff16bb82 */ /* 0x000ef00000000a00 */
[----:B------:R-:W4:Y:S01]  /*0330*/  @!P4 LDC.64 R16, c[0x0][0x380] ;  /* 0x0000e000ff10cb82 */ /* 0x000f220000000a00 */
[----:B--2---:R-:W-:-:S07]  /*0340*/  @!P1 IMAD.WIDE.U32 R26, R7, 0x4, R26 ;  /* 0x00000004071a9825 */ /* 0x004fce00078e001a */
[----:B------:R-:W2:Y:S01]  /*0350*/  @!P2 LDC.64 R28, c[0x0][0x380] ;  /* 0x0000e000ff1cab82 */ /* 0x000ea20000000a00 */
[C---:B------:R-:W-:Y:S01]  /*0360*/  VIADD R7, R13.reuse, 0x7 ;  /* 0x000000070d077836 */ /* 0x040fe20000000000 */
[----:B------:R5:W2:Y:S01]  /*0370*/  @!P1 LDG.E R24, desc[UR8][R26.64] ;  /* 0x000000081a189981 */ /* 0x000aa2000c1e1900 */
[----:B------:R-:W-:Y:S01]  /*0380*/  ISETP.LT.OR P1, PT, R8, RZ, P6 ;  /* 0x000000ff0800720c */ /* 0x000fe20003721670 */
[----:B-1----:R-:W-:Y:S01]  /*0390*/  @!P0 IMAD.WIDE.U32 R20, R13, 0x4, R20 ;  /* 0x000000040d148825 */ /* 0x002fe200078e0014 */
[----:B------:R-:W-:-:S03]  /*03a0*/  MOV R6, RZ ;  /* 0x000000ff00067202 */ /* 0x000fc60000000f00 */
[----:B------:R-:W1:Y:S01]  /*03b0*/  @!P5 LDC.64 R12, c[0x0][0x380] ;  /* 0x0000e000ff0cdb82 */ /* 0x000e620000000a00 */
[----:B------:R-:W-:-:S04]  /*03c0*/  ISETP.GE.AND P6, PT, R7, UR5, PT ;  /* 0x0000000507007c0c */ /* 0x000fc8000bfc6270 */
[----:B------:R-:W-:Y:S01]  /*03d0*/  ISETP.LT.OR P6, PT, R7, RZ, P6 ;  /* 0x000000ff0700720c */ /* 0x000fe200037c1670 */
[----:B---3--:R-:W-:Y:S01]  /*03e0*/  @!P3 IMAD.WIDE.U32 R22, R15, 0x4, R22 ;  /* 0x000000040f16b825 */ /* 0x008fe200078e0016 */
[----:B-----5:R-:W-:Y:S01]  /*03f0*/  CS2R R26, SRZ ;  /* 0x00000000001a7805 */ /* 0x020fe2000001ff00 */
[----:B------:R0:W3:Y:S01]  /*0400*/  @!P0 LDG.E R6, desc[UR8][R20.64] ;  /* 0x0000000814068981 */ /* 0x0000e2000c1e1900 */
[----:B------:R-:W5:Y:S01]  /*0410*/  @!P1 LDC.64 R14, c[0x0][0x380] ;  /* 0x0000e000ff0e9b82 */ /* 0x000f620000000a00 */
[----:B----4-:R-:W-:-:S03]  /*0420*/  @!P4 IMAD.WIDE.U32 R16, R19, 0x4, R16 ;  /* 0x000000041310c825 */ /* 0x010fc600078e0010 */
[----:B------:R-:W4:Y:S01]  /*0430*/  @!P3 LDG.E R26, desc[UR8][R22.64] ;  /* 0x00000008161ab981 */ /* 0x000f22000c1e1900 */
[----:B--2---:R-:W-:-:S03]  /*0440*/  @!P2 IMAD.WIDE.U32 R28, R25, 0x4, R28 ;  /* 0x00000004191ca825 */ /* 0x004fc600078e001c */
[----:B------:R2:W4:Y:S01]  /*0450*/  @!P4 LDG.E R27, desc[UR8][R16.64] ;  /* 0x00000008101bc981 */ /* 0x000522000c1e1900 */
[----:B------:R-:W5:Y:S01]  /*0460*/  @!P6 LDC.64 R18, c[0x0][0x380] ;  /* 0x0000e000ff12eb82 */ /* 0x000f620000000a00 */
[----:B0-----:R-:W-:-:S04]  /*0470*/  IMAD.WIDE.U32 R20, R2, 0x4, R10 ;  /* 0x0000000402147825 */ /* 0x001fc800078e000a */
[----:B------:R-:W-:Y:S01]  /*0480*/  IMAD.MOV.U32 R25, RZ, RZ, RZ ;  /* 0x000000ffff197224 */ /* 0x000fe200078e00ff */
[----:B------:R-:W4:Y:S04]  /*0490*/  LDG.E R22, desc[UR8][R20.64+0x8] ;  /* 0x0000080814167981 */ /* 0x000f28000c1e1900 */
[----:B------:R-:W3:Y:S04]  /*04a0*/  LDG.E R16, desc[UR8][R20.64] ;  /* 0x0000000814107981 */ /* 0x000ee8000c1e1900 */
[----:B------:R-:W2:Y:S01]  /*04b0*/  LDG.E R17, desc[UR8][R20.64+0x4] ;  /* 0x0000040814117981 */ /* 0x000ea2000c1e1900 */
[----:B-1----:R-:W-:-:S04]  /*04c0*/  @!P5 IMAD.WIDE.U32 R12, R9, 0x4, R12 ;  /* 0x00000004090cd825 */ /* 0x002fc800078e000c */
[----:B------:R-:W-:Y:S01]  /*04d0*/  HFMA2 R9, -RZ, RZ, 0, 0 ;  /* 0x00000000ff097431 */ /* 0x000fe200000001ff */
[----:B------:R-:W4:Y:S04]  /*04e0*/  @!P2 LDG.E R25, desc[UR8][R28.64] ;  /* 0x000000081c19a981 */ /* 0x000f28000c1e1900 */
[----:B------:R-:W4:Y:S01]  /*04f0*/  LDG.E R23, desc[UR8][R20.64+0xc] ;  /* 0x00000c0814177981 */ /* 0x000f22000c1e1900 */
[----:B-----5:R-:W-:-:S03]  /*0500*/  @!P1 IMAD.WIDE.U32 R14, R8, 0x4, R14 ;  /* 0x00000004080e9825 */ /* 0x020fc600078e000e */
[----:B------:R-:W5:Y:S01]  /*0510*/  @!P5 LDG.E R9, desc[UR8][R12.64] ;  /* 0x000000080c09d981 */ /* 0x000f62000c1e1900 */
[----:B------:R-:W-:-:S03]  /*0520*/  IMAD.MOV.U32 R8, RZ, RZ, RZ ;  /* 0x000000ffff087224 */ /* 0x000fc600078e00ff */
[----:B------:R-:W5:Y:S01]  /*0530*/  LDG.E R28, desc[UR8][R20.64+0x10] ;  /* 0x00001008141c7981 */ /* 0x000f62000c1e1900 */
[----:B------:R-:W-:Y:S01]  /*0540*/  @!P6 IMAD.WIDE.U32 R18, R7, 0x4, R18 ;  /* 0x000000040712e825 */ /* 0x000fe200078e0012 */
[----:B------:R-:W-:Y:S02]  /*0550*/  MOV R7, RZ ;  /* 0x000000ff00077202 */ /* 0x000fe40000000f00 */
[----:B------:R-:W5:Y:S04]  /*0560*/  LDG.E R29, desc[UR8][R20.64+0x14] ;  /* 0x00001408141d7981 */ /* 0x000f68000c1e1900 */
[----:B------:R-:W5:Y:S04]  /*0570*/  @!P1 LDG.E R8, desc[UR8][R14.64] ;  /* 0x000000080e089981 */ /* 0x000f68000c1e1900 */
[----:B------:R-:W5:Y:S04]  /*0580*/  LDG.E R13, desc[UR8][R20.64+0x18] ;  /* 0x00001808140d7981 */ /* 0x000f68000c1e1900 */
[----:B------:R-:W5:Y:S04]  /*0590*/  @!P6 LDG.E R7, desc[UR8][R18.64] ;  /* 0x000000081207e981 */ /* 0x000f68000c1e1900 */
[----:B------:R-:W5:Y:S01]  /*05a0*/  LDG.E R12, desc[UR8][R20.64+0x1c] ;  /* 0x00001c08140c7981 */ /* 0x000f62000c1e1900 */
[----:B------:R-:W-:-:S05]  /*05b0*/  VIADD R2, R2, 0x8 ;  /* 0x0000000802027836 */ /* 0x000fca0000000000 */
[----:B------:R-:W-:Y:S01]  /*05c0*/  ISETP.NE.AND P0, PT, R2, R3, PT ;  /* 0x000000030200720c */ /* 0x000fe20003f05270 */
[----:B---3--:R-:W-:-:S04]  /*05d0*/  FFMA R6, R16, R6, R5 ;  /* 0x0000000610067223 */ /* 0x008fc80000000005 */
[----:B--2---:R-:W-:-:S04]  /*05e0*/  FFMA R17, R17, R24, R6 ;  /* 0x0000001811117223 */ /* 0x004fc80000000006 */
[----:B----4-:R-:W-:-:S04]  /*05f0*/  FFMA R22, R22, R25, R17 ;  /* 0x0000001916167223 */ /* 0x010fc80000000011 */
[----:B------:R-:W-:-:S04]  /*0600*/  FFMA R23, R23, R26, R22 ;  /* 0x0000001a17177223 */ /* 0x000fc80000000016 */
[----:B-----5:R-:W-:-:S04]  /*0610*/  FFMA R28, R28, R27, R23 ;  /* 0x0000001b1c1c7223 */ /* 0x020fc80000000017 */
[----:B------:R-:W-:-:S04]  /*0620*/  FFMA R28, R29, R9, R28 ;  /* 0x000000091d1c7223 */ /* 0x000fc8000000001c */
[----:B------:R-:W-:-:S04]  /*0630*/  FFMA R13, R13, R8, R28 ;  /* 0x000000080d0d7223 */ /* 0x000fc8000000001c */
[----:B------:R-:W-:Y:S01]  /*0640*/  FFMA R5, R12, R7, R13 ;  /* 0x000000070c057223 */ /* 0x000fe2000000000d */
[----:B------:R-:W-:Y:S06]  /*0650*/  @P0 BRA `(.L_x_2) ;  /* 0xfffffff800d40947 */ /* 0x000fec000383ffff */
.L_x_1:
[----:B------:R-:W-:Y:S05]  /*0660*/  BRA.U !UP1, `(.L_x_0) ;  /* 0x0000000509447547 */ /* 0x000fea000b800000 */
[----:B------:R-:W0:Y:S01]  /*0670*/  LDCU UR4, c[0x0][0x39c] ;  /* 0x00007380ff0477ac */ /* 0x000e220008000800 */
[----:B------:R-:W-:Y:S02]  /*0680*/  UISETP.GE.U32.AND UP0, UPT, UR7, 0x4, UPT ;  /* 0x000000040700788c */ /* 0x000fe4000bf06070 */
[----:B0-----:R-:W-:-:S04]  /*0690*/  ULOP3.LUT UR6, UR4, 0x3, URZ, 0xc0, !UPT ;  /* 0x0000000304067892 */ /* 0x001fc8000f8ec0ff */
[----:B------:R-:W-:-:S03]  /*06a0*/  UISETP.NE.AND UP1, UPT, UR6, URZ, UPT ;  /* 0x000000ff0600728c */ /* 0x000fc6000bf25270 */
[----:B------:R-:W-:Y:S08]  /*06b0*/  BRA.U !UP0, `(.L_x_3) ;  /* 0x0000000108987547 */ /* 0x000ff0000b800000 */
[----:B------:R-:W-:Y:S01]  /*06c0*/  IADD3 R19, PT, PT, R4, R3, RZ ;  /* 0x0000000304137210 */ /* 0x000fe20007ffe0ff */
[----:B------:R-:W0:Y:S01]  /*06d0*/  LDC.64 R8, c[0x0][0x388] ;  /* 0x0000e200ff087b82 */ /* 0x000e220000000a00 */
[----:B------:R-:W-:Y:S02]  /*06e0*/  HFMA2 R2, -RZ, RZ, 0, 0 ;  /* 0x00000000ff027431 */ /* 0x000fe400000001ff */
[C---:B------:R-:W-:Y:S01]  /*06f0*/  ISETP.GE.AND P0, PT, R19.reuse, UR5, PT ;  /* 0x0000000513007c0c */ /* 0x040fe2000bf06270 */
[C---:B------:R-:W-:Y:S01]  /*0700*/  VIADD R21, R19.reuse, 0x1 ;  /* 0x0000000113157836 */ /* 0x040fe20000000000 */
[C---:B------:R-:W-:Y:S01]  /*0710*/  IADD3 R23, PT, PT, R19.reuse, 0x2, RZ ;  /* 0x0000000213177810 */ /* 0x040fe20007ffe0ff */
[C---:B------:R-:W-:Y:S01]  /*0720*/  VIADD R15, R19.reuse, 0x3 ;  /* 0x00000003130f7836 */ /* 0x040fe20000000000 */
[----:B------:R-:W-:Y:S02]  /*0730*/  ISETP.LT.OR P0, PT, R19, RZ, P0 ;  /* 0x000000ff1300720c */ /* 0x000fe40000701670 */
[----:B------:R-:W-:-:S02]  /*0740*/  ISETP.GE.AND P1, PT, R21, UR5, PT ;  /* 0x0000000515007c0c */ /* 0x000fc4000bf26270 */
[----:B------:R-:W-:Y:S02]  /*0750*/  ISETP.GE.AND P2, PT, R23, UR5, PT ;  /* 0x0000000517007c0c */ /* 0x000fe4000bf46270 */
[----:B------:R-:W-:Y:S02]  /*0760*/  ISETP.LT.OR P1, PT, R21, RZ, P1 ;  /* 0x000000ff1500720c */ /* 0x000fe40000f21670 */
[----:B------:R-:W-:Y:S02]  /*0770*/  ISETP.LT.OR P2, PT, R23, RZ, P2 ;  /* 0x000000ff1700720c */ /* 0x000fe40001741670 */
[----:B------:R-:W-:-:S03]  /*0780*/  ISETP.GE.AND P3, PT, R15, UR5, PT ;  /* 0x000000050f007c0c */ /* 0x000fc6000bf66270 */
[----:B------:R-:W1:Y:S01]  /*0790*/  @!P0 LDC.64 R16, c[0x0][0x380] ;  /* 0x0000e000ff108b82 */ /* 0x000e620000000a00 */
[----:B------:R-:W-:Y:S01]  /*07a0*/  ISETP.LT.OR P3, PT, R15, RZ, P3 ;  /* 0x000000ff0f00720c */ /* 0x000fe20001f61670 */
[----:B0-----:R-:W-:-:S06]  /*07b0*/  IMAD.WIDE.U32 R8, R3, 0x4, R8 ;  /* 0x0000000403087825 */ /* 0x001fcc00078e0008 */
[----:B------:R-:W0:Y:S01]  /*07c0*/  @!P1 LDC.64 R10, c[0x0][0x380] ;  /* 0x0000e000ff0a9b82 */ /* 0x000e220000000a00 */
[----:B------:R-:W-:Y:S01]  /*07d0*/  IMAD.MOV.U32 R18, RZ, RZ, RZ ;  /* 0x000000ffff127224 */ /* 0x000fe200078e00ff */
[----:B------:R-:W2:Y:S06]  /*07e0*/  LDG.E R14, desc[UR8][R8.64] ;  /* 0x00000008080e7981 */ /* 0x000eac000c1e1900 */
[----:B------:R-:W3:Y:S08]  /*07f0*/  @!P2 LDC.64 R12, c[0x0][0x380] ;  /* 0x0000e000ff0cab82 */ /* 0x000ef00000000a00 */
[----:B------:R-:W4:Y:S01]  /*0800*/  @!P3 LDC.64 R6, c[0x0][0x380] ;  /* 0x0000e000ff06bb82 */ /* 0x000f220000000a00 */
[----:B-1----:R-:W-:-:S02]  /*0810*/  @!P0 IMAD.WIDE.U32 R16, R19, 0x4, R16 ;  /* 0x0000000413108825 */ /* 0x002fc400078e0010 */
[----:B------:R-:W5:Y:S04]  /*0820*/  LDG.E R19, desc[UR8][R8.64+0x4] ;  /* 0x0000040808137981 */ /* 0x000f68000c1e1900 */
[----:B------:R-:W2:Y:S01]  /*0830*/  @!P0 LDG.E R2, desc[UR8][R16.64] ;  /* 0x0000000810028981 */ /* 0x000ea2000c1e1900 */
[----:B0-----:R-:W-:Y:S01]  /*0840*/  @!P1 IMAD.WIDE.U32 R10, R21, 0x4, R10 ;  /* 0x00000004150a9825 */ /* 0x001fe200078e000a */
[----:B------:R-:W-:-:S04]  /*0850*/  CS2R R20, SRZ ;  /* 0x0000000000147805 */ /* 0x000fc8000001ff00 */
[----:B------:R-:W5:Y:S01]  /*0860*/  @!P1 LDG.E R18, desc[UR8][R10.64] ;  /* 0x000000080a129981 */ /* 0x000f62000c1e1900 */
[----:B---3--:R-:W-:-:S03]  /*0870*/  @!P2 IMAD.WIDE.U32 R12, R23, 0x4, R12 ;  /* 0x00000004170ca825 */ /* 0x008fc600078e000c */
[----:B------:R-:W3:Y:S04]  /*0880*/  LDG.E R16, desc[UR8][R8.64+0xc] ;  /* 0x00000c0808107981 */ /* 0x000ee8000c1e1900 */
[----:B------:R-:W3:Y:S01]  /*0890*/  @!P2 LDG.E R20, desc[UR8][R12.64] ;  /* 0x000000080c14a981 */ /* 0x000ee2000c1e1900 */
[----:B----4-:R-:W-:-:S03]  /*08a0*/  @!P3 IMAD.WIDE.U32 R6, R15, 0x4, R6 ;  /* 0x000000040f06b825 */ /* 0x010fc600078e0006 */
[----:B------:R-:W3:Y:S04]  /*08b0*/  LDG.E R15, desc[UR8][R8.64+0x8] ;  /* 0x00000808080f7981 */ /* 0x000ee8000c1e1900 */
[----:B------:R-:W4:Y:S01]  /*08c0*/  @!P3 LDG.E R21, desc[UR8][R6.64] ;  /* 0x000000080615b981 */ /* 0x000f22000c1e1900 */
[----:B------:R-:W-:Y:S01]  /*08d0*/  IADD3 R3, PT, PT, R3, 0x4, RZ ;  /* 0x0000000403037810 */ /* 0x000fe20007ffe0ff */
[----:B--2---:R-:W-:-:S04]  /*08e0*/  FFMA R2, R14, R2, R5 ;  /* 0x000000020e027223 */ /* 0x004fc80000000005 */
[----:B-----5:R-:W-:-:S04]  /*08f0*/  FFMA R2, R19, R18, R2 ;  /* 0x0000001213027223 */ /* 0x020fc80000000002 */
[----:B---3--:R-:W-:-:S04]  /*0900*/  FFMA R15, R15, R20, R2 ;  /* 0x000000140f0f7223 */ /* 0x008fc80000000002 */
[----:B----4-:R-:W-:-:S07]  /*0910*/  FFMA R5, R16, R21, R15 ;  /* 0x0000001510057223 */ /* 0x010fce000000000f */
.L_x_3:
[----:B------:R-:W-:Y:S05]  /*0920*/  BRA.U !UP1, `(.L_x_0) ;  /* 0x0000000109947547 */ /* 0x000fea000b800000 */
[----:B------:R-:W-:Y:S02]  /*0930*/  UISETP.NE.AND UP0, UPT, UR6, 0x1, UPT ;  /* 0x000000010600788c */ /* 0x000fe4000bf05270 */
[----:B------:R-:W-:-:S04]  /*0940*/  ULOP3.LUT UR4, UR4, 0x1, URZ, 0xc0, !UPT ;  /* 0x0000000104047892 */ /* 0x000fc8000f8ec0ff */
[----:B------:R-:W-:-:S03]  /*0950*/  UISETP.NE.U32.AND UP1, UPT, UR4, 0x1, UPT ;  /* 0x000000010400788c */ /* 0x000fc6000bf25070 */
[----:B------:R-:W-:Y:S08]  /*0960*/  BRA.U !UP0, `(.L_x_4) ;  /* 0x0000000108547547 */ /* 0x000ff0000b800000 */
[----:B------:R-:W-:Y:S01]  /*0970*/  IMAD.IADD R11, R4, 0x1, R3 ;  /* 0x00000001040b7824 */ /* 0x000fe200078e0203 */
[----:B------:R-:W0:Y:S01]  /*0980*/  LDC.64 R8, c[0x0][0x388] ;  /* 0x0000e200ff087b82 */ /* 0x000e220000000a00 */
[----:B------:R-:W-:-:S03]  /*0990*/  IMAD.MOV.U32 R2, RZ, RZ, RZ ;  /* 0x000000ffff027224 */ /* 0x000fc600078e00ff */
[C---:B------:R-:W-:Y:S02]  /*09a0*/  IADD3 R15, PT, PT, R11.reuse, 0x1, RZ ;  /* 0x000000010b0f7810 */ /* 0x040fe40007ffe0ff */
[----:B------:R-:W-:Y:S02]  /*09b0*/  ISETP.GE.AND P0, PT, R11, UR5, PT ;  /* 0x000000050b007c0c */ /* 0x000fe4000bf06270 */
[----:B------:R-:W-:Y:S02]  /*09c0*/  ISETP.GE.AND P1, PT, R15, UR5, PT ;  /* 0x000000050f007c0c */ /* 0x000fe4000bf26270 */
[----:B------:R-:W-:Y:S02]  /*09d0*/  ISETP.LT.OR P0, PT, R11, RZ, P0 ;  /* 0x000000ff0b00720c */ /* 0x000fe40000701670 */
[----:B------:R-:W-:-:S11]  /*09e0*/  ISETP.LT.OR P1, PT, R15, RZ, P1 ;  /* 0x000000ff0f00720c */ /* 0x000fd60000f21670 */
[----:B------:R-:W1:Y:S08]  /*09f0*/  @!P0 LDC.64 R6, c[0x0][0x380] ;  /* 0x0000e000ff068b82 */ /* 0x000e700000000a00 */
[----:B------:R-:W2:Y:S01]  /*0a00*/  @!P1 LDC.64 R12, c[0x0][0x380] ;  /* 0x0000e000ff0c9b82 */ /* 0x000ea20000000a00 */
[----:B-1----:R-:W-:-:S04]  /*0a10*/  @!P0 IMAD.WIDE.U32 R6, R11, 0x4, R6 ;  /* 0x000000040b068825 */ /* 0x002fc800078e0006 */
[----:B0-----:R-:W-:Y:S01]  /*0a20*/  IMAD.WIDE.U32 R10, R3, 0x4, R8 ;  /* 0x00000004030a7825 */ /* 0x001fe200078e0008 */
[----:B------:R-:W3:Y:S03]  /*0a30*/  @!P0 LDG.E R2, desc[UR8][R6.64] ;  /* 0x0000000806028981 */ /* 0x000ee6000c1e1900 */
[----:B--2---:R-:W-:Y:S01]  /*0a40*/  @!P1 IMAD.WIDE.U32 R8, R15, 0x4, R12 ;  /* 0x000000040f089825 */ /* 0x004fe200078e000c */
[----:B------:R-:W-:Y:S01]  /*0a50*/  MOV R13, RZ ;  /* 0x000000ff000d7202 */ /* 0x000fe20000000f00 */
[----:B------:R-:W3:Y:S04]  /*0a60*/  LDG.E R12, desc[UR8][R10.64] ;  /* 0x000000080a0c7981 */ /* 0x000ee8000c1e1900 */
[----:B------:R-:W2:Y:S04]  /*0a70*/  LDG.E R14, desc[UR8][R10.64+0x4] ;  /* 0x000004080a0e7981 */ /* 0x000ea8000c1e1900 */
[----:B------:R-:W2:Y:S01]  /*0a80*/  @!P1 LDG.E R13, desc[UR8][R8.64] ;  /* 0x00000008080d9981 */ /* 0x000ea2000c1e1900 */
[----:B------:R-:W-:-:S02]  /*0a90*/  VIADD R3, R3, 0x2 ;  /* 0x0000000203037836 */ /* 0x000fc40000000000 */
[----:B---3--:R-:W-:-:S04]  /*0aa0*/  FFMA R5, R12, R2, R5 ;  /* 0x000000020c057223 */ /* 0x008fc80000000005 */
[----:B--2---:R-:W-:-:S07]  /*0ab0*/  FFMA R5, R14, R13, R5 ;  /* 0x0000000d0e057223 */ /* 0x004fce0000000005 */
.L_x_4:
[----:B------:R-:W-:Y:S05]  /*0ac0*/  BRA.U UP1, `(.L_x_0) ;  /* 0x00000001012c7547 */ /* 0x000fea000b800000 */
[----:B------:R-:W-:Y:S01]  /*0ad0*/  IADD3 R11, PT, PT, R4, R3, RZ ;  /* 0x00000003040b7210 */ /* 0x000fe20007ffe0ff */
[----:B------:R-:W0:Y:S01]  /*0ae0*/  LDC.64 R6, c[0x0][0x388] ;  /* 0x0000e200ff067b82 */ /* 0x000e220000000a00 */
[----:B------:R-:W-:Y:S02]  /*0af0*/  HFMA2 R4, -RZ, RZ, 0, 0 ;  /* 0x00000000ff047431 */ /* 0x000fe400000001ff */
[----:B------:R-:W-:-:S04]  /*0b00*/  ISETP.GE.AND P0, PT, R11, UR5, PT ;  /* 0x000000050b007c0c */ /* 0x000fc8000bf06270 */
[----:B------:R-:W-:-:S13]  /*0b10*/  ISETP.LT.OR P0, PT, R11, RZ, P0 ;  /* 0x000000ff0b00720c */ /* 0x000fda0000701670 */
[----:B------:R-:W1:Y:S01]  /*0b20*/  @!P0 LDC.64 R8, c[0x0][0x380] ;  /* 0x0000e000ff088b82 */ /* 0x000e620000000a00 */
[----:B0-----:R-:W-:-:S06]  /*0b30*/  IMAD.WIDE.U32 R6, R3, 0x4, R6 ;  /* 0x0000000403067825 */ /* 0x001fcc00078e0006 */
[----:B------:R-:W2:Y:S01]  /*0b40*/  LDG.E R6, desc[UR8][R6.64] ;  /* 0x0000000806067981 */ /* 0x000ea2000c1e1900 */
[----:B-1----:R-:W-:-:S05]  /*0b50*/  @!P0 IMAD.WIDE.U32 R2, R11, 0x4, R8 ;  /* 0x000000040b028825 */ /* 0x002fca00078e0008 */
[----:B------:R-:W2:Y:S02]  /*0b60*/  @!P0 LDG.E R4, desc[UR8][R2.64] ;  /* 0x0000000802048981 */ /* 0x000ea4000c1e1900 */
[----:B--2---:R-:W-:-:S07]  /*0b70*/  FFMA R5, R6, R4, R5 ;  /* 0x0000000406057223 */ /* 0x004fce0000000005 */
.L_x_0:
[----:B------:R-:W0:Y:S02]  /*0b80*/  LDC.64 R2, c[0x0][0x390] ;  /* 0x0000e400ff027b82 */ /* 0x000e240000000a00 */
[----:B0-----:R-:W-:-:S05]  /*0b90*/  IMAD.WIDE R2, R0, 0x4, R2 ;  /* 0x0000000400027825 */ /* 0x001fca00078e0202 */
[----:B------:R-:W-:Y:S01]  /*0ba0*/  STG.E desc[UR8][R2.64], R5 ;  /* 0x0000000502007986 */ /* 0x000fe2000c101908 */
[----:B------:R-:W-:Y:S05]  /*0bb0*/  EXIT ;  /* 0x000000000000794d */ /* 0x000fea0003800000 */
.L_x_5:
[----:B------:R-:W-:-:S00]  /*0bc0*/  BRA `(.L_x_5) ;  /* 0xfffffffc00fc7947 */ /* 0x000fc0000383ffff */
[----:B------:R-:W-:-:S00]  /*0bd0*/  NOP ;  /* 0x0000000000007918 */ /* 0x000fc00000000000 */
        /* <DEDUP_REMOVED lines=10> */
.L_x_6:


//--------------------- .nv.shared.reserved.0     --------------------------
	.section	.nv.shared.reserved.0,"aw",@nobits
	.weak		__nv_reservedSMEM_offset_0_alias
	.size		__nv_reservedSMEM_offset_0_alias, 0, 64
	.other		__nv_reservedSMEM_offset_0_alias,@"STO_CUDA_RESERVED_SHARED STV_DEFAULT"
__nv_reservedSMEM_offset_0_alias:
	.zero		0
	.zero		64


//--------------------- .nv.constant0._Z19convolution1D_naivePfS_S_ii --------------------------
	.section	.nv.constant0._Z19convolution1D_naivePfS_S_ii,"a",@progbits
	.sectionflags	@""
	.align	4
.nv.constant0._Z19convolution1D_naivePfS_S_ii:
	.zero		928


//--------------------- SYMBOLS --------------------------

	.type		.nv.reservedSmem.offset0,@object
	.size		.nv.reservedSmem.offset0,0x4
